//
// Generated by NVIDIA NVVM Compiler
//
// Compiler Build ID: CL-36424714
// Cuda compilation tools, release 13.0, V13.0.88
// Based on NVVM 20.0.0
//

.version 9.0
.target sm_100
.address_size 64

	// .globl	_Z13invert_kernelPhii

.visible .entry _Z13invert_kernelPhii(
	.param .u64 .ptr .align 1 _Z13invert_kernelPhii_param_0,
	.param .u32 _Z13invert_kernelPhii_param_1,
	.param .u32 _Z13invert_kernelPhii_param_2
)
{
	.reg .pred 	%p<2>;
	.reg .b16 	%rs<7>;
	.reg .b32 	%r<10>;
	.reg .b64 	%rd<5>;

	ld.param.u64 	%rd1, [_Z13invert_kernelPhii_param_0];
	ld.param.u32 	%r2, [_Z13invert_kernelPhii_param_1];
	ld.param.u32 	%r3, [_Z13invert_kernelPhii_param_2];
	mov.u32 	%r4, %ctaid.x;
	mov.u32 	%r5, %ntid.x;
	mov.u32 	%r6, %tid.x;
	mad.lo.s32 	%r7, %r4, %r5, %r6;
	shl.b32 	%r1, %r7, 2;
	mul.lo.s32 	%r8, %r2, %r3;
	shl.b32 	%r9, %r8, 2;
	setp.ge.s32 	%p1, %r1, %r9;
	@%p1 bra 	$L__BB0_2;
	cvta.to.global.u64 	%rd2, %rd1;
	cvt.s64.s32 	%rd3, %r1;
	add.s64 	%rd4, %rd2, %rd3;
	ld.global.u8 	%rs1, [%rd4];
	not.b16 	%rs2, %rs1;
	st.global.u8 	[%rd4], %rs2;
	ld.global.u8 	%rs3, [%rd4+1];
	not.b16 	%rs4, %rs3;
	st.global.u8 	[%rd4+1], %rs4;
	ld.global.u8 	%rs5, [%rd4+2];
	not.b16 	%rs6, %rs5;
	st.global.u8 	[%rd4+2], %rs6;
$L__BB0_2:
	ret;

}


// ===== COMPILED SASS (sm_100) =====

	.target	sm_100

	.elftype	@"ET_EXEC"


//--------------------- .note.nv.tkinfo           --------------------------
	.section	.note.nv.tkinfo,"",@"SHT_NOTE"
	.sectionflags	@"SHF_NOTE_NV_TKINFO"
	.tkinfo
        /*0018*/ 	.word	0x00000002
        /*0030*/ 	.string	""
        /*0030*/ 	.string	"ptxas"
        /*0030*/ 	.string	"Cuda compilation tools, release 13.0, V13.0.88"
        /*0030*/ 	.string	"Build cuda_13.0.r13.0/compiler.36424714_0"
        /*0030*/ 	.string	"-arch sm_100 -m 64 "



//--------------------- .note.nv.cuinfo           --------------------------
	.section	.note.nv.cuinfo,"",@"SHT_NOTE"
	.sectionflags	@"SHF_NOTE_NV_CUINFO"
        /*0018*/ 	.short	0x0002
        /*001a*/ 	.short	0x0064
        /*001c*/ 	.short	0x0082
	.zero		2


//--------------------- .nv.info                  --------------------------
	.section	.nv.info,"",@"SHT_CUDA_INFO"
	.align	4


	//----- nvinfo : EIATTR_REGCOUNT
	.align		4
        /*0000*/ 	.byte	0x04, 0x2f
        /*0002*/ 	.short	(.L_1 - .L_0)
	.align		4
.L_0:
        /*0004*/ 	.word	index@(_Z13invert_kernelPhii)
        /*0008*/ 	.word	0x0000000c


	//----- nvinfo : EIATTR_FRAME_SIZE
	.align		4
.L_1:
        /*000c*/ 	.byte	0x04, 0x11
        /*000e*/ 	.short	(.L_3 - .L_2)
	.align		4
.L_2:
        /*0010*/ 	.word	index@(_Z13invert_kernelPhii)
        /*0014*/ 	.word	0x00000000


	//----- nvinfo : EIATTR_MIN_STACK_SIZE
	.align		4
.L_3:
        /*0018*/ 	.byte	0x04, 0x12
        /*001a*/ 	.short	(.L_5 - .L_4)
	.align		4
.L_4:
        /*001c*/ 	.word	index@(_Z13invert_kernelPhii)
        /*0020*/ 	.word	0x00000000
.L_5:


//--------------------- .nv.compat                --------------------------
	.section	.nv.compat,"",@"SHT_CUDA_COMPAT_INFO"
	.align	4
        /*0000*/ 	.byte	0x02, 0x09, 0x00, 0x00, 0x02, 0x02, 0x01, 0x00, 0x02, 0x05, 0x05, 0x00, 0x03, 0x07, 0x01, 0x01
        /*0010*/ 	.byte	0x02, 0x03, 0x00, 0x00, 0x02, 0x06, 0x01, 0x00, 0x04, 0x0b, 0x08, 0x00, 0x09, 0x00, 0x00, 0x00
        /*0020*/ 	.byte	0x00, 0x00, 0x00, 0x00


//--------------------- .nv.info._Z13invert_kernelPhii --------------------------
	.section	.nv.info._Z13invert_kernelPhii,"",@"SHT_CUDA_INFO"
	.sectionflags	@""
	.align	4


	//----- nvinfo : EIATTR_CUDA_API_VERSION
	.align		4
        /*0000*/ 	.byte	0x04, 0x37
        /*0002*/ 	.short	(.L_7 - .L_6)
.L_6:
        /*0004*/ 	.word	0x00000082


	//----- nvinfo : EIATTR_KPARAM_INFO
	.align		4
.L_7:
        /*0008*/ 	.byte	0x04, 0x17
        /*000a*/ 	.short	(.L_9 - .L_8)
.L_8:
        /*000c*/ 	.word	0x00000000
        /*0010*/ 	.short	0x0002
        /*0012*/ 	.short	0x000c
        /*0014*/ 	.byte	0x00, 0xf0, 0x11, 0x00


	//----- nvinfo : EIATTR_KPARAM_INFO
	.align		4
.L_9:
        /*0018*/ 	.byte	0x04, 0x17
        /*001a*/ 	.short	(.L_11 - .L_10)
.L_10:
        /*001c*/ 	.word	0x00000000
        /*0020*/ 	.short	0x0001
        /*0022*/ 	.short	0x0008
        /*0024*/ 	.byte	0x00, 0xf0, 0x11, 0x00


	//----- nvinfo : EIATTR_KPARAM_INFO
	.align		4
.L_11:
        /*0028*/ 	.byte	0x04, 0x17
        /*002a*/ 	.short	(.L_13 - .L_12)
.L_12:
        /*002c*/ 	.word	0x00000000
        /*0030*/ 	.short	0x0000
        /*0032*/ 	.short	0x0000
        /*0034*/ 	.byte	0x00, 0xf5, 0x21, 0x00


	//----- nvinfo : EIATTR_SPARSE_MMA_MASK
	.align		4
.L_13:
        /*0038*/ 	.byte	0x03, 0x50
        /*003a*/ 	.short	0x0000


	//----- nvinfo : EIATTR_MAXREG_COUNT
	.align		4
        /*003c*/ 	.byte	0x03, 0x1b
        /*003e*/ 	.short	0x00ff


	//----- nvinfo : EIATTR_MERCURY_ISA_VERSION
	.align		4
        /*0040*/ 	.byte	0x03, 0x5f
        /*0042*/ 	.short	0x0101


	//----- nvinfo : EIATTR_VRC_CTA_INIT_COUNT
	.align		4
        /*0044*/ 	.byte	0x02, 0x4a
	.zero		1
	.zero		1


	//----- nvinfo : EIATTR_EXIT_INSTR_OFFSETS
	.align		4
        /*0048*/ 	.byte	0x04, 0x1c
        /*004a*/ 	.short	(.L_15 - .L_14)


	//   ....[0]....
.L_14:
        /*004c*/ 	.word	0x000000a0


	//   ....[1]....
        /*0050*/ 	.word	0x00000180


	//----- nvinfo : EIATTR_CBANK_PARAM_SIZE
	.align		4
.L_15:
        /*0054*/ 	.byte	0x03, 0x19
        /*0056*/ 	.short	0x0010


	//----- nvinfo : EIATTR_PARAM_CBANK
	.align		4
        /*0058*/ 	.byte	0x04, 0x0a
        /*005a*/ 	.short	(.L_17 - .L_16)
	.align		4
.L_16:
        /*005c*/ 	.word	index@(.nv.constant0._Z13invert_kernelPhii)
        /*0060*/ 	.short	0x0380
        /*0062*/ 	.short	0x0010


	//----- nvinfo : EIATTR_SW_WAR
	.align		4
.L_17:
        /*0064*/ 	.byte	0x04, 0x36
        /*0066*/ 	.short	(.L_19 - .L_18)
.L_18:
        /*0068*/ 	.word	0x00000008
.L_19:


//--------------------- .nv.callgraph             --------------------------
	.section	.nv.callgraph,"",@"SHT_CUDA_CALLGRAPH"
	.align	4
	.sectionentsize	8
	.align		4
        /*0000*/ 	.word	0x00000000
	.align		4
        /*0004*/ 	.word	0xffffffff
	.align		4
        /*0008*/ 	.word	0x00000000
	.align		4
        /*000c*/ 	.word	0xfffffffe
	.align		4
        /*0010*/ 	.word	0x00000000
	.align		4
        /*0014*/ 	.word	0xfffffffd
	.align		4
        /*0018*/ 	.word	0x00000000
	.align		4
        /*001c*/ 	.word	0xfffffffc


//--------------------- .text._Z13invert_kernelPhii --------------------------
	.section	.text._Z13invert_kernelPhii,"ax",@progbits
	.align	128
        .global         _Z13invert_kernelPhii
        .type           _Z13invert_kernelPhii,@function
        .size           _Z13invert_kernelPhii,(.L_x_1 - _Z13invert_kernelPhii)
        .other          _Z13invert_kernelPhii,@"STO_CUDA_ENTRY STV_DEFAULT"
_Z13invert_kernelPhii:
.text._Z13invert_kernelPhii:
[----:B------:R-:W-:Y:S01]  /*0000*/  LDC R1, c[0x0][0x37c] ;  /* 0x0000df00ff017b82 */ /* 0x000fe20000000800 */
[----:B------:R-:W0:Y:S07]  /*0010*/  S2R R3, SR_TID.X ;  /* 0x0000000000037919 */ /* 0x000e2e0000002100 */
[----:B------:R-:W0:Y:S01]  /*0020*/  S2UR UR6, SR_CTAID.X ;  /* 0x00000000000679c3 */ /* 0x000e220000002500 */
[----:B------:R-:W1:Y:S07]  /*0030*/  LDCU.64 UR4, c[0x0][0x388] ;  /* 0x00007100ff0477ac */ /* 0x000e6e0008000a00 */
[----:B------:R-:W0:Y:S01]  /*0040*/  LDC R0, c[0x0][0x360] ;  /* 0x0000d800ff007b82 */ /* 0x000e220000000800 */
[----:B-1----:R-:W-:-:S04]  /*0050*/  UIMAD UR4, UR4, UR5, URZ ;  /* 0x00000005040472a4 */ /* 0x002fc8000f8e02ff */
[----:B------:R-:W-:Y:S01]  /*0060*/  USHF.L.U32 UR4, UR4, 0x2, URZ ;  /* 0x0000000204047899 */ /* 0x000fe200080006ff */
[----:B0-----:R-:W-:-:S04]  /*0070*/  IMAD R0, R0, UR6, R3 ;  /* 0x0000000600007c24 */ /* 0x001fc8000f8e0203 */
[----:B------:R-:W-:-:S05]  /*0080*/  IMAD.SHL.U32 R0, R0, 0x4, RZ ;  /* 0x0000000400007824 */ /* 0x000fca00078e00ff */
[----:B------:R-:W-:-:S13]  /*0090*/  ISETP.GE.AND P0, PT, R0, UR4, PT ;  /* 0x0000000400007c0c */ /* 0x000fda000bf06270 */
[----:B------:R-:W-:Y:S05]  /*00a0*/  @P0 EXIT ;  /* 0x000000000000094d */ /* 0x000fea0003800000 */
[----:B------:R-:W0:Y:S01]  /*00b0*/  LDCU.64 UR6, c[0x0][0x380] ;  /* 0x00007000ff0677ac */ /* 0x000e220008000a00 */
[----:B------:R-:W1:Y:S01]  /*00c0*/  LDCU.64 UR4, c[0x0][0x358] ;  /* 0x00006b00ff0477ac */ /* 0x000e620008000a00 */
[----:B0-----:R-:W-:-:S04]  /*00d0*/  IADD3 R2, P0, PT, R0, UR6, RZ ;  /* 0x0000000600027c10 */ /* 0x001fc8000ff1e0ff */
[----:B------:R-:W-:-:S05]  /*00e0*/  LEA.HI.X.SX32 R3, R0, UR7, 0x1, P0 ;  /* 0x0000000700037c11 */ /* 0x000fca00080f0eff */
[----:B-1----:R-:W2:Y:S04]  /*00f0*/  LDG.E.U8 R0, desc[UR4][R2.64] ;  /* 0x0000000402007981 */ /* 0x002ea8000c1e1100 */
[----:B------:R-:W3:Y:S04]  /*0100*/  LDG.E.U8 R4, desc[UR4][R2.64+0x1] ;  /* 0x0000010402047981 */ /* 0x000ee8000c1e1100 */
[----:B------:R-:W4:Y:S01]  /*0110*/  LDG.E.U8 R6, desc[UR4][R2.64+0x2] ;  /* 0x0000020402067981 */ /* 0x000f22000c1e1100 */
[----:B--2---:R-:W-:Y:S02]  /*0120*/  LOP3.LUT R5, RZ, R0, RZ, 0x33, !PT ;  /* 0x00000000ff057212 */ /* 0x004fe400078e33ff */
[----:B---3--:R-:W-:-:S03]  /*0130*/  LOP3.LUT R7, RZ, R4, RZ, 0x33, !PT ;  /* 0x00000004ff077212 */ /* 0x008fc600078e33ff */
[----:B------:R-:W-:Y:S01]  /*0140*/  STG.E.U8 desc[UR4][R2.64], R5 ;  /* 0x0000000502007986 */ /* 0x000fe2000c101104 */
[----:B----4-:R-:W-:-:S03]  /*0150*/  LOP3.LUT R9, RZ, R6, RZ, 0x33, !PT ;  /* 0x00000006ff097212 */ /* 0x010fc600078e33ff */
[----:B------:R-:W-:Y:S04]  /*0160*/  STG.E.U8 desc[UR4][R2.64+0x1], R7 ;  /* 0x0000010702007986 */ /* 0x000fe8000c101104 */
[----:B------:R-:W-:Y:S01]  /*0170*/  STG.E.U8 desc[UR4][R2.64+0x2], R9 ;  /* 0x0000020902007986 */ /* 0x000fe2000c101104 */
[----:B------:R-:W-:Y:S05]  /*0180*/  EXIT ;  /* 0x000000000000794d */ /* 0x000fea0003800000 */
.L_x_0:
[----:B------:R-:W-:-:S00]  /*0190*/  BRA `(.L_x_0) ;  /* 0xfffffffc00fc7947 */ /* 0x000fc0000383ffff */
[----:B------:R-:W-:-:S00]  /*01a0*/  NOP ;  /* 0x0000000000007918 */ /* 0x000fc00000000000 */
        /* <DEDUP_REMOVED lines=13> */
.L_x_1:


//--------------------- .nv.shared.reserved.0     --------------------------
	.section	.nv.shared.reserved.0,"aw",@nobits
	.weak		__nv_reservedSMEM_offset_0_alias
	.size		__nv_reservedSMEM_offset_0_alias, 0, 64
	.other		__nv_reservedSMEM_offset_0_alias,@"STO_CUDA_RESERVED_SHARED STV_DEFAULT"
__nv_reservedSMEM_offset_0_alias:
	.zero		0
	.zero		64


//--------------------- .nv.constant0._Z13invert_kernelPhii --------------------------
	.section	.nv.constant0._Z13invert_kernelPhii,"a",@progbits
	.sectionflags	@""
	.align	4
.nv.constant0._Z13invert_kernelPhii:
	.zero		912


//--------------------- SYMBOLS --------------------------

	.type		.nv.reservedSmem.offset0,@object
	.size		.nv.reservedSmem.offset0,0x4
